	.headerflags	@"EF_CUDA_TEXMODE_UNIFIED EF_CUDA_64BIT_ADDRESS EF_CUDA_ACCELERATORS EF_CUDA_SM90 EF_CUDA_VIRTUAL_SM(EF_CUDA_SM90)"
	.elftype	@"ET_EXEC"


//--------------------- .nv.info                  --------------------------
	.section	.nv.info,"",@"SHT_CUDA_INFO"
	.align	4


	//----- nvinfo : EIATTR_REGCOUNT
	.align		4
        /*0000*/ 	.byte	0x04, 0x2f
        /*0002*/ 	.short	(.L_1 - .L_0)
	.align		4
.L_0:
        /*0004*/ 	.word	index@(triton_poi_fused_convolution_4)
        /*0008*/ 	.word	0x0000000c


	//----- nvinfo : EIATTR_MIN_STACK_SIZE
	.align		4
.L_1:
        /*000c*/ 	.byte	0x04, 0x12
        /*000e*/ 	.short	(.L_3 - .L_2)
	.align		4
.L_2:
        /*0010*/ 	.word	index@(triton_poi_fused_convolution_4)
        /*0014*/ 	.word	0x00000000


	//----- nvinfo : EIATTR_FRAME_SIZE
	.align		4
.L_3:
        /*0018*/ 	.byte	0x04, 0x11
        /*001a*/ 	.short	(.L_5 - .L_4)
	.align		4
.L_4:
        /*001c*/ 	.word	index@(triton_poi_fused_convolution_4)
        /*0020*/ 	.word	0x00000000


	//----- nvinfo : EIATTR_MIN_STACK_SIZE
	.align		4
.L_5:
        /*0024*/ 	.byte	0x04, 0x12
        /*0026*/ 	.short	(.L_7 - .L_6)
	.align		4
.L_6:
        /*0028*/ 	.word	index@(triton_poi_fused_convolution_4)
        /*002c*/ 	.word	0x00000000
.L_7:


//--------------------- .nv.info.triton_poi_fused_convolution_4 --------------------------
	.section	.nv.info.triton_poi_fused_convolution_4,"",@"SHT_CUDA_INFO"
	.sectionflags	@""
	.align	4


	//----- nvinfo : EIATTR_CUDA_API_VERSION
	.align		4
        /*0000*/ 	.byte	0x04, 0x37
        /*0002*/ 	.short	(.L_9 - .L_8)
.L_8:
        /*0004*/ 	.word	0x0000007c


	//----- nvinfo : EIATTR_KPARAM_INFO
	.align		4
.L_9:
        /*0008*/ 	.byte	0x04, 0x17
        /*000a*/ 	.short	(.L_11 - .L_10)
.L_10:
        /*000c*/ 	.word	0x00000000
        /*0010*/ 	.short	0x0002
        /*0012*/ 	.short	0x0010
        /*0014*/ 	.byte	0x00, 0xf0, 0x11, 0x00


	//----- nvinfo : EIATTR_KPARAM_INFO
	.align		4
.L_11:
        /*0018*/ 	.byte	0x04, 0x17
        /*001a*/ 	.short	(.L_13 - .L_12)
.L_12:
        /*001c*/ 	.word	0x00000000
        /*0020*/ 	.short	0x0001
        /*0022*/ 	.short	0x0008
        /*0024*/ 	.byte	0x00, 0xf4, 0x21, 0x00


	//----- nvinfo : EIATTR_KPARAM_INFO
	.align		4
.L_13:
        /*0028*/ 	.byte	0x04, 0x17
        /*002a*/ 	.short	(.L_15 - .L_14)
.L_14:
        /*002c*/ 	.word	0x00000000
        /*0030*/ 	.short	0x0000
        /*0032*/ 	.short	0x0000
        /*0034*/ 	.byte	0x00, 0xf4, 0x21, 0x00


	//----- nvinfo : EIATTR_SPARSE_MMA_MASK
	.align		4
.L_15:
        /*0038*/ 	.byte	0x03, 0x50
        /*003a*/ 	.short	0x0000


	//----- nvinfo : EIATTR_MAXREG_COUNT
	.align		4
        /*003c*/ 	.byte	0x03, 0x1b
        /*003e*/ 	.short	0x00ff


	//----- nvinfo : EIATTR_EXIT_INSTR_OFFSETS
	.align		4
        /*0040*/ 	.byte	0x04, 0x1c
        /*0042*/ 	.short	(.L_17 - .L_16)


	//   ....[0]....
.L_16:
        /*0044*/ 	.word	0x000001b0


	//   ....[1]....
        /*0048*/ 	.word	0x000001d0


	//----- nvinfo : EIATTR_REQNTID
	.align		4
.L_17:
        /*004c*/ 	.byte	0x04, 0x10
        /*004e*/ 	.short	(.L_19 - .L_18)
.L_18:
        /*0050*/ 	.word	0x00000020
        /*0054*/ 	.word	0x00000001
        /*0058*/ 	.word	0x00000001


	//----- nvinfo : EIATTR_CBANK_PARAM_SIZE
	.align		4
.L_19:
        /*005c*/ 	.byte	0x03, 0x19
        /*005e*/ 	.short	0x0014


	//----- nvinfo : EIATTR_PARAM_CBANK
	.align		4
        /*0060*/ 	.byte	0x04, 0x0a
        /*0062*/ 	.short	(.L_21 - .L_20)
	.align		4
.L_20:
        /*0064*/ 	.word	index@(.nv.constant0.triton_poi_fused_convolution_4)
        /*0068*/ 	.short	0x0210
        /*006a*/ 	.short	0x0014


	//----- nvinfo : EIATTR_SW_WAR
	.align		4
.L_21:
        /*006c*/ 	.byte	0x04, 0x36
        /*006e*/ 	.short	(.L_23 - .L_22)
.L_22:
        /*0070*/ 	.word	0x00000008
.L_23:


//--------------------- .nv.callgraph             --------------------------
	.section	.nv.callgraph,"",@"SHT_CUDA_CALLGRAPH"
	.align	4
	.sectionentsize	8
	.align		4
        /*0000*/ 	.word	0x00000000
	.align		4
        /*0004*/ 	.word	0xffffffff
	.align		4
        /*0008*/ 	.word	0x00000000
	.align		4
        /*000c*/ 	.word	0xfffffffe
	.align		4
        /*0010*/ 	.word	0x00000000
	.align		4
        /*0014*/ 	.word	0xfffffffd
	.align		4
        /*0018*/ 	.word	0x00000000
	.align		4
        /*001c*/ 	.word	0xfffffffc


//--------------------- .text.triton_poi_fused_convolution_4 --------------------------
	.section	.text.triton_poi_fused_convolution_4,"ax",@progbits
	.align	128
        .global         triton_poi_fused_convolution_4
        .type           triton_poi_fused_convolution_4,@function
        .size           triton_poi_fused_convolution_4,(.L_x_1 - triton_poi_fused_convolution_4)
        .other          triton_poi_fused_convolution_4,@"STO_CUDA_ENTRY STV_DEFAULT"
triton_poi_fused_convolution_4:
.text.triton_poi_fused_convolution_4:
[----:B------:R-:W0:Y:S02]  /*0000*/  LDC R1, c[0x0][0x28] ;  /* 0x00000a00ff017b82 */ /* 0x000e240000000800 */
[----:B------:R-:W1:Y:S01]  /*0010*/  S2R R0, SR_TID.X ;  /* 0x0000000000007919 */ /* 0x000e620000002100 */
[----:B------:R-:W2:Y:S01]  /*0020*/  LDC.64 R2, c[0x0][0x210] ;  /* 0x00008400ff027b82 */ /* 0x000ea20000000a00 */
[----:B------:R-:W-:Y:S01]  /*0030*/  ULDC.64 UR4, c[0x0][0x208] ;  /* 0x0000820000047ab9 */ /* 0x000fe20000000a00 */
[----:B------:R-:W3:Y:S06]  /*0040*/  S2R R7, SR_CTAID.X ;  /* 0x0000000000077919 */ /* 0x000eec0000002500 */
[----:B------:R-:W4:Y:S01]  /*0050*/  LDC.64 R4, c[0x0][0x218] ;  /* 0x00008600ff047b82 */ /* 0x000f220000000a00 */
[----:B-1----:R-:W-:Y:S01]  /*0060*/  IMAD.SHL.U32 R0, R0, 0x2, RZ ;  /* 0x0000000200007824 */ /* 0x002fe200078e00ff */
[----:B---3--:R-:W-:-:S04]  /*0070*/  SHF.R.S32.HI R6, RZ, 0x19, R7 ;  /* 0x00000019ff067819 */ /* 0x008fc80000011407 */
[----:B------:R-:W-:Y:S02]  /*0080*/  LOP3.LUT R0, R0, 0x3e, RZ, 0xc0, !PT ;  /* 0x0000003e00007812 */ /* 0x000fe400078ec0ff */
[----:B------:R-:W-:-:S03]  /*0090*/  SGXT R6, R6, 0x1 ;  /* 0x000000010606781a */ /* 0x000fc60000000200 */
[----:B------:R-:W-:-:S04]  /*00a0*/  IMAD R7, R7, 0x40, R0 ;  /* 0x0000004007077824 */ /* 0x000fc800078e0200 */
[C---:B--2---:R-:W-:Y:S01]  /*00b0*/  IMAD.WIDE R2, R7.reuse, 0x4, R2 ;  /* 0x0000000407027825 */ /* 0x044fe200078e0202 */
[----:B------:R-:W-:Y:S02]  /*00c0*/  LEA.HI R6, R6, R7, RZ, 0x2 ;  /* 0x0000000706067211 */ /* 0x000fe400078f10ff */
[----:B------:R-:W-:Y:S02]  /*00d0*/  ISETP.GE.AND P0, PT, R7, 0x40, PT ;  /* 0x000000400700780c */ /* 0x000fe40003f06270 */
[----:B------:R-:W-:-:S04]  /*00e0*/  SHF.R.S32.HI R6, RZ, 0x2, R6 ;  /* 0x00000002ff067819 */ /* 0x000fc80000011406 */
[----:B------:R-:W-:-:S04]  /*00f0*/  LEA.HI R0, R6, R6, RZ, 0x2 ;  /* 0x0000000606007211 */ /* 0x000fc800078f10ff */
[----:B------:R-:W-:Y:S01]  /*0100*/  LOP3.LUT R9, R0, 0xfffffffc, RZ, 0xc0, !PT ;  /* 0xfffffffc00097812 */ /* 0x000fe200078ec0ff */
[----:B------:R-:W-:-:S04]  /*0110*/  IMAD.MOV.U32 R0, RZ, RZ, RZ ;  /* 0x000000ffff007224 */ /* 0x000fc800078e00ff */
[----:B------:R-:W-:Y:S01]  /*0120*/  IMAD.IADD R9, R6, 0x1, -R9 ;  /* 0x0000000106097824 */ /* 0x000fe200078e0a09 */
[----:B------:R-:W-:-:S03]  /*0130*/  CS2R R6, SRZ ;  /* 0x0000000000067805 */ /* 0x000fc6000001ff00 */
[----:B----4-:R-:W-:-:S03]  /*0140*/  IMAD.WIDE R4, R9, 0x4, R4 ;  /* 0x0000000409047825 */ /* 0x010fc600078e0204 */
[----:B------:R-:W2:Y:S01]  /*0150*/  @!P0 LDG.E.64 R6, desc[UR4][R2.64] ;  /* 0x0000000402068981 */ /* 0x000ea2000c1e1b00 */
[----:B------:R-:W-:-:S03]  /*0160*/  IMAD.MOV.U32 R9, RZ, RZ, RZ ;  /* 0x000000ffff097224 */ /* 0x000fc600078e00ff */
[----:B------:R-:W2:Y:S04]  /*0170*/  @!P0 LDG.E.EL R0, desc[UR4][R4.64] ;  /* 0x0000000404008981 */ /* 0x000ea8000c2e1900 */
[----:B------:R-:W3:Y:S01]  /*0180*/  @!P0 LDG.E.EL R9, desc[UR4][R4.64] ;  /* 0x0000000404098981 */ /* 0x000ee2000c2e1900 */
[----:B--2---:R-:W-:Y:S01]  /*0190*/  FADD R7, R0, R7 ;  /* 0x0000000700077221 */ /* 0x004fe20000000000 */
[----:B---3--:R-:W-:Y:S01]  /*01a0*/  FADD R6, R9, R6 ;  /* 0x0000000609067221 */ /* 0x008fe20000000000 */
[----:B------:R-:W-:Y:S06]  /*01b0*/  @P0 EXIT ;  /* 0x000000000000094d */ /* 0x000fec0003800000 */
[----:B------:R-:W-:Y:S01]  /*01c0*/  STG.E.64 desc[UR4][R2.64], R6 ;  /* 0x0000000602007986 */ /* 0x000fe2000c101b04 */
[----:B------:R-:W-:Y:S05]  /*01d0*/  EXIT ;  /* 0x000000000000794d */ /* 0x000fea0003800000 */
.L_x_0:
[----:B------:R-:W-:-:S00]  /*01e0*/  BRA `(.L_x_0) ;  /* 0xfffffffc00fc7947 */ /* 0x000fc0000383ffff */
[----:B------:R-:W-:-:S00]  /*01f0*/  NOP ;  /* 0x0000000000007918 */ /* 0x000fc00000000000 */
        /* <DEDUP_REMOVED lines=8> */
.L_x_1:


//--------------------- .nv.constant0.triton_poi_fused_convolution_4 --------------------------
	.section	.nv.constant0.triton_poi_fused_convolution_4,"a",@progbits
	.sectionflags	@""
	.align	4
.nv.constant0.triton_poi_fused_convolution_4:
	.zero		548
